//
// Generated by NVIDIA NVVM Compiler
//
// Compiler Build ID: CL-36424714
// Cuda compilation tools, release 13.0, V13.0.88
// Based on NVVM 20.0.0
//

.version 9.0
.target sm_100
.address_size 64

	// .globl	my_kernel_kernel0
// _ZZ17my_kernel_kernel0E20placeholder_d_shared has been demoted
// _ZZ17my_kernel_kernel0E18placeholder_shared has been demoted

.visible .entry my_kernel_kernel0(
	.param .u64 .ptr .align 1 my_kernel_kernel0_param_0,
	.param .u64 .ptr .align 1 my_kernel_kernel0_param_1,
	.param .u64 .ptr .align 1 my_kernel_kernel0_param_2
)
{
	.reg .pred 	%p<3>;
	.reg .b32 	%r<30>;
	.reg .b32 	%f<326>;
	.reg .b64 	%rd<16>;
	// demoted variable
	.shared .align 4 .b8 _ZZ17my_kernel_kernel0E20placeholder_d_shared[8];
	// demoted variable
	.shared .align 4 .b8 _ZZ17my_kernel_kernel0E18placeholder_shared[4096];
	mov.u32 	%r13, %tid.x;
	mov.u32 	%r14, %ctaid.x;
	mul.hi.u32 	%r15, %r14, 1374389535;
	shr.u32 	%r1, %r15, 3;
	mul.lo.s32 	%r27, %r1, 200;
	mul.lo.s32 	%r16, %r1, 25;
	sub.s32 	%r3, %r14, %r16;
	mul.lo.s32 	%r17, %r13, 100;
	mad.lo.s32 	%r28, %r3, 102400, %r17;
	mov.b32 	%r29, 0;
	mov.f32 	%f262, 0f00000000;
	mov.f32 	%f263, %f262;
	mov.f32 	%f264, %f262;
	mov.f32 	%f265, %f262;
	mov.f32 	%f266, %f262;
	mov.f32 	%f267, %f262;
	mov.f32 	%f268, %f262;
	mov.f32 	%f269, %f262;
	mov.f32 	%f270, %f262;
	mov.f32 	%f271, %f262;
	mov.f32 	%f272, %f262;
	mov.f32 	%f273, %f262;
	mov.f32 	%f274, %f262;
	mov.f32 	%f275, %f262;
	mov.f32 	%f276, %f262;
	mov.f32 	%f277, %f262;
	mov.f32 	%f278, %f262;
	mov.f32 	%f279, %f262;
	mov.f32 	%f280, %f262;
	mov.f32 	%f281, %f262;
	mov.f32 	%f282, %f262;
	mov.f32 	%f283, %f262;
	mov.f32 	%f284, %f262;
	mov.f32 	%f285, %f262;
	mov.f32 	%f286, %f262;
	mov.f32 	%f287, %f262;
	mov.f32 	%f288, %f262;
	mov.f32 	%f289, %f262;
	mov.f32 	%f290, %f262;
	mov.f32 	%f291, %f262;
	mov.f32 	%f292, %f262;
	mov.f32 	%f293, %f262;
	mov.f32 	%f294, %f262;
	mov.f32 	%f295, %f262;
	mov.f32 	%f296, %f262;
	mov.f32 	%f297, %f262;
	mov.f32 	%f298, %f262;
	mov.f32 	%f299, %f262;
	mov.f32 	%f300, %f262;
	mov.f32 	%f301, %f262;
	mov.f32 	%f302, %f262;
	mov.f32 	%f303, %f262;
	mov.f32 	%f304, %f262;
	mov.f32 	%f305, %f262;
	mov.f32 	%f306, %f262;
	mov.f32 	%f307, %f262;
	mov.f32 	%f308, %f262;
	mov.f32 	%f309, %f262;
	mov.f32 	%f310, %f262;
	mov.f32 	%f311, %f262;
	mov.f32 	%f312, %f262;
	mov.f32 	%f313, %f262;
	mov.f32 	%f314, %f262;
	mov.f32 	%f315, %f262;
	mov.f32 	%f316, %f262;
	mov.f32 	%f317, %f262;
	mov.f32 	%f318, %f262;
	mov.f32 	%f319, %f262;
	mov.f32 	%f320, %f262;
	mov.f32 	%f321, %f262;
	mov.f32 	%f322, %f262;
	mov.f32 	%f323, %f262;
	mov.f32 	%f324, %f262;
	mov.f32 	%f325, %f262;
$L__BB0_1:
	mov.u32 	%r18, %tid.x;
	setp.ne.s32 	%p1, %r18, 0;
	bar.sync 	0;
	@%p1 bra 	$L__BB0_3;
	ld.param.u64 	%rd13, [my_kernel_kernel0_param_0];
	cvta.to.global.u64 	%rd4, %rd13;
	mul.wide.u32 	%rd5, %r27, 4;
	add.s64 	%rd6, %rd4, %rd5;
	ld.global.nc.f32 	%f130, [%rd6];
	st.shared.f32 	[_ZZ17my_kernel_kernel0E20placeholder_d_shared], %f130;
	ld.global.nc.f32 	%f131, [%rd6+400];
	st.shared.f32 	[_ZZ17my_kernel_kernel0E20placeholder_d_shared+4], %f131;
$L__BB0_3:
	ld.param.u64 	%rd14, [my_kernel_kernel0_param_1];
	cvta.to.global.u64 	%rd7, %rd14;
	mul.wide.u32 	%rd8, %r28, 4;
	add.s64 	%rd9, %rd7, %rd8;
	ld.global.nc.f32 	%f132, [%rd9];
	mov.u32 	%r8, %tid.x;
	shl.b32 	%r19, %r8, 2;
	mov.u32 	%r20, _ZZ17my_kernel_kernel0E18placeholder_shared;
	add.s32 	%r21, %r20, %r19;
	st.shared.f32 	[%r21], %f132;
	ld.global.nc.f32 	%f133, [%rd9+12800];
	st.shared.f32 	[%r21+128], %f133;
	ld.global.nc.f32 	%f134, [%rd9+25600];
	st.shared.f32 	[%r21+256], %f134;
	ld.global.nc.f32 	%f135, [%rd9+38400];
	st.shared.f32 	[%r21+384], %f135;
	ld.global.nc.f32 	%f136, [%rd9+51200];
	st.shared.f32 	[%r21+512], %f136;
	ld.global.nc.f32 	%f137, [%rd9+64000];
	st.shared.f32 	[%r21+640], %f137;
	ld.global.nc.f32 	%f138, [%rd9+76800];
	st.shared.f32 	[%r21+768], %f138;
	ld.global.nc.f32 	%f139, [%rd9+89600];
	st.shared.f32 	[%r21+896], %f139;
	ld.global.nc.f32 	%f140, [%rd9+102400];
	st.shared.f32 	[%r21+1024], %f140;
	ld.global.nc.f32 	%f141, [%rd9+115200];
	st.shared.f32 	[%r21+1152], %f141;
	ld.global.nc.f32 	%f142, [%rd9+128000];
	st.shared.f32 	[%r21+1280], %f142;
	ld.global.nc.f32 	%f143, [%rd9+140800];
	st.shared.f32 	[%r21+1408], %f143;
	ld.global.nc.f32 	%f144, [%rd9+153600];
	st.shared.f32 	[%r21+1536], %f144;
	ld.global.nc.f32 	%f145, [%rd9+166400];
	st.shared.f32 	[%r21+1664], %f145;
	ld.global.nc.f32 	%f146, [%rd9+179200];
	st.shared.f32 	[%r21+1792], %f146;
	ld.global.nc.f32 	%f147, [%rd9+192000];
	st.shared.f32 	[%r21+1920], %f147;
	ld.global.nc.f32 	%f148, [%rd9+204800];
	st.shared.f32 	[%r21+2048], %f148;
	ld.global.nc.f32 	%f149, [%rd9+217600];
	st.shared.f32 	[%r21+2176], %f149;
	ld.global.nc.f32 	%f150, [%rd9+230400];
	st.shared.f32 	[%r21+2304], %f150;
	ld.global.nc.f32 	%f151, [%rd9+243200];
	st.shared.f32 	[%r21+2432], %f151;
	ld.global.nc.f32 	%f152, [%rd9+256000];
	st.shared.f32 	[%r21+2560], %f152;
	ld.global.nc.f32 	%f153, [%rd9+268800];
	st.shared.f32 	[%r21+2688], %f153;
	ld.global.nc.f32 	%f154, [%rd9+281600];
	st.shared.f32 	[%r21+2816], %f154;
	ld.global.nc.f32 	%f155, [%rd9+294400];
	st.shared.f32 	[%r21+2944], %f155;
	ld.global.nc.f32 	%f156, [%rd9+307200];
	st.shared.f32 	[%r21+3072], %f156;
	ld.global.nc.f32 	%f157, [%rd9+320000];
	st.shared.f32 	[%r21+3200], %f157;
	ld.global.nc.f32 	%f158, [%rd9+332800];
	st.shared.f32 	[%r21+3328], %f158;
	ld.global.nc.f32 	%f159, [%rd9+345600];
	st.shared.f32 	[%r21+3456], %f159;
	ld.global.nc.f32 	%f160, [%rd9+358400];
	st.shared.f32 	[%r21+3584], %f160;
	ld.global.nc.f32 	%f161, [%rd9+371200];
	st.shared.f32 	[%r21+3712], %f161;
	ld.global.nc.f32 	%f162, [%rd9+384000];
	st.shared.f32 	[%r21+3840], %f162;
	ld.global.nc.f32 	%f163, [%rd9+396800];
	st.shared.f32 	[%r21+3968], %f163;
	bar.sync 	0;
	ld.shared.f32 	%f164, [_ZZ17my_kernel_kernel0E20placeholder_d_shared];
	mad.lo.s32 	%r22, %r8, 124, %r21;
	ld.shared.f32 	%f165, [%r22];
	fma.rn.f32 	%f325, %f164, %f165, %f325;
	ld.shared.f32 	%f166, [%r22+4];
	fma.rn.f32 	%f324, %f164, %f166, %f324;
	ld.shared.f32 	%f167, [%r22+8];
	fma.rn.f32 	%f323, %f164, %f167, %f323;
	ld.shared.f32 	%f168, [%r22+12];
	fma.rn.f32 	%f322, %f164, %f168, %f322;
	ld.shared.f32 	%f169, [%r22+16];
	fma.rn.f32 	%f321, %f164, %f169, %f321;
	ld.shared.f32 	%f170, [%r22+20];
	fma.rn.f32 	%f320, %f164, %f170, %f320;
	ld.shared.f32 	%f171, [%r22+24];
	fma.rn.f32 	%f319, %f164, %f171, %f319;
	ld.shared.f32 	%f172, [%r22+28];
	fma.rn.f32 	%f318, %f164, %f172, %f318;
	ld.shared.f32 	%f173, [_ZZ17my_kernel_kernel0E20placeholder_d_shared+4];
	fma.rn.f32 	%f293, %f173, %f165, %f293;
	fma.rn.f32 	%f292, %f173, %f166, %f292;
	fma.rn.f32 	%f291, %f173, %f167, %f291;
	fma.rn.f32 	%f290, %f173, %f168, %f290;
	fma.rn.f32 	%f289, %f173, %f169, %f289;
	fma.rn.f32 	%f288, %f173, %f170, %f288;
	fma.rn.f32 	%f287, %f173, %f171, %f287;
	fma.rn.f32 	%f286, %f173, %f172, %f286;
	ld.shared.f32 	%f174, [%r22+32];
	fma.rn.f32 	%f317, %f164, %f174, %f317;
	ld.shared.f32 	%f175, [%r22+36];
	fma.rn.f32 	%f316, %f164, %f175, %f316;
	ld.shared.f32 	%f176, [%r22+40];
	fma.rn.f32 	%f315, %f164, %f176, %f315;
	ld.shared.f32 	%f177, [%r22+44];
	fma.rn.f32 	%f314, %f164, %f177, %f314;
	ld.shared.f32 	%f178, [%r22+48];
	fma.rn.f32 	%f313, %f164, %f178, %f313;
	ld.shared.f32 	%f179, [%r22+52];
	fma.rn.f32 	%f312, %f164, %f179, %f312;
	ld.shared.f32 	%f180, [%r22+56];
	fma.rn.f32 	%f311, %f164, %f180, %f311;
	ld.shared.f32 	%f181, [%r22+60];
	fma.rn.f32 	%f310, %f164, %f181, %f310;
	fma.rn.f32 	%f285, %f173, %f174, %f285;
	fma.rn.f32 	%f284, %f173, %f175, %f284;
	fma.rn.f32 	%f283, %f173, %f176, %f283;
	fma.rn.f32 	%f282, %f173, %f177, %f282;
	fma.rn.f32 	%f281, %f173, %f178, %f281;
	fma.rn.f32 	%f280, %f173, %f179, %f280;
	fma.rn.f32 	%f279, %f173, %f180, %f279;
	fma.rn.f32 	%f278, %f173, %f181, %f278;
	ld.shared.f32 	%f182, [%r22+64];
	fma.rn.f32 	%f309, %f164, %f182, %f309;
	ld.shared.f32 	%f183, [%r22+68];
	fma.rn.f32 	%f308, %f164, %f183, %f308;
	ld.shared.f32 	%f184, [%r22+72];
	fma.rn.f32 	%f307, %f164, %f184, %f307;
	ld.shared.f32 	%f185, [%r22+76];
	fma.rn.f32 	%f306, %f164, %f185, %f306;
	ld.shared.f32 	%f186, [%r22+80];
	fma.rn.f32 	%f305, %f164, %f186, %f305;
	ld.shared.f32 	%f187, [%r22+84];
	fma.rn.f32 	%f304, %f164, %f187, %f304;
	ld.shared.f32 	%f188, [%r22+88];
	fma.rn.f32 	%f303, %f164, %f188, %f303;
	ld.shared.f32 	%f189, [%r22+92];
	fma.rn.f32 	%f302, %f164, %f189, %f302;
	fma.rn.f32 	%f277, %f173, %f182, %f277;
	fma.rn.f32 	%f276, %f173, %f183, %f276;
	fma.rn.f32 	%f275, %f173, %f184, %f275;
	fma.rn.f32 	%f274, %f173, %f185, %f274;
	fma.rn.f32 	%f273, %f173, %f186, %f273;
	fma.rn.f32 	%f272, %f173, %f187, %f272;
	fma.rn.f32 	%f271, %f173, %f188, %f271;
	fma.rn.f32 	%f270, %f173, %f189, %f270;
	ld.shared.f32 	%f190, [%r22+96];
	fma.rn.f32 	%f301, %f164, %f190, %f301;
	ld.shared.f32 	%f191, [%r22+100];
	fma.rn.f32 	%f300, %f164, %f191, %f300;
	ld.shared.f32 	%f192, [%r22+104];
	fma.rn.f32 	%f299, %f164, %f192, %f299;
	ld.shared.f32 	%f193, [%r22+108];
	fma.rn.f32 	%f298, %f164, %f193, %f298;
	ld.shared.f32 	%f194, [%r22+112];
	fma.rn.f32 	%f297, %f164, %f194, %f297;
	ld.shared.f32 	%f195, [%r22+116];
	fma.rn.f32 	%f296, %f164, %f195, %f296;
	ld.shared.f32 	%f196, [%r22+120];
	fma.rn.f32 	%f295, %f164, %f196, %f295;
	ld.shared.f32 	%f197, [%r22+124];
	fma.rn.f32 	%f294, %f164, %f197, %f294;
	fma.rn.f32 	%f269, %f173, %f190, %f269;
	fma.rn.f32 	%f268, %f173, %f191, %f268;
	fma.rn.f32 	%f267, %f173, %f192, %f267;
	fma.rn.f32 	%f266, %f173, %f193, %f266;
	fma.rn.f32 	%f265, %f173, %f194, %f265;
	fma.rn.f32 	%f264, %f173, %f195, %f264;
	fma.rn.f32 	%f263, %f173, %f196, %f263;
	fma.rn.f32 	%f262, %f173, %f197, %f262;
	add.s32 	%r29, %r29, 1;
	add.s32 	%r28, %r28, 1;
	add.s32 	%r27, %r27, 1;
	setp.ne.s32 	%p2, %r29, 100;
	@%p2 bra 	$L__BB0_1;
	ld.param.u64 	%rd15, [my_kernel_kernel0_param_2];
	shl.b32 	%r23, %r8, 5;
	cvta.to.global.u64 	%rd10, %rd15;
	shl.b32 	%r24, %r3, 10;
	mad.lo.s32 	%r25, %r1, 51200, %r23;
	add.s32 	%r26, %r25, %r24;
	max.f32 	%f198, %f325, 0f00000000;
	mul.wide.u32 	%rd11, %r26, 4;
	add.s64 	%rd12, %rd10, %rd11;
	st.global.f32 	[%rd12], %f198;
	max.f32 	%f199, %f324, 0f00000000;
	st.global.f32 	[%rd12+4], %f199;
	max.f32 	%f200, %f323, 0f00000000;
	st.global.f32 	[%rd12+8], %f200;
	max.f32 	%f201, %f322, 0f00000000;
	st.global.f32 	[%rd12+12], %f201;
	max.f32 	%f202, %f321, 0f00000000;
	st.global.f32 	[%rd12+16], %f202;
	max.f32 	%f203, %f320, 0f00000000;
	st.global.f32 	[%rd12+20], %f203;
	max.f32 	%f204, %f319, 0f00000000;
	st.global.f32 	[%rd12+24], %f204;
	max.f32 	%f205, %f318, 0f00000000;
	st.global.f32 	[%rd12+28], %f205;
	max.f32 	%f206, %f317, 0f00000000;
	st.global.f32 	[%rd12+32], %f206;
	max.f32 	%f207, %f316, 0f00000000;
	st.global.f32 	[%rd12+36], %f207;
	max.f32 	%f208, %f315, 0f00000000;
	st.global.f32 	[%rd12+40], %f208;
	max.f32 	%f209, %f314, 0f00000000;
	st.global.f32 	[%rd12+44], %f209;
	max.f32 	%f210, %f313, 0f00000000;
	st.global.f32 	[%rd12+48], %f210;
	max.f32 	%f211, %f312, 0f00000000;
	st.global.f32 	[%rd12+52], %f211;
	max.f32 	%f212, %f311, 0f00000000;
	st.global.f32 	[%rd12+56], %f212;
	max.f32 	%f213, %f310, 0f00000000;
	st.global.f32 	[%rd12+60], %f213;
	max.f32 	%f214, %f309, 0f00000000;
	st.global.f32 	[%rd12+64], %f214;
	max.f32 	%f215, %f308, 0f00000000;
	st.global.f32 	[%rd12+68], %f215;
	max.f32 	%f216, %f307, 0f00000000;
	st.global.f32 	[%rd12+72], %f216;
	max.f32 	%f217, %f306, 0f00000000;
	st.global.f32 	[%rd12+76], %f217;
	max.f32 	%f218, %f305, 0f00000000;
	st.global.f32 	[%rd12+80], %f218;
	max.f32 	%f219, %f304, 0f00000000;
	st.global.f32 	[%rd12+84], %f219;
	max.f32 	%f220, %f303, 0f00000000;
	st.global.f32 	[%rd12+88], %f220;
	max.f32 	%f221, %f302, 0f00000000;
	st.global.f32 	[%rd12+92], %f221;
	max.f32 	%f222, %f301, 0f00000000;
	st.global.f32 	[%rd12+96], %f222;
	max.f32 	%f223, %f300, 0f00000000;
	st.global.f32 	[%rd12+100], %f223;
	max.f32 	%f224, %f299, 0f00000000;
	st.global.f32 	[%rd12+104], %f224;
	max.f32 	%f225, %f298, 0f00000000;
	st.global.f32 	[%rd12+108], %f225;
	max.f32 	%f226, %f297, 0f00000000;
	st.global.f32 	[%rd12+112], %f226;
	max.f32 	%f227, %f296, 0f00000000;
	st.global.f32 	[%rd12+116], %f227;
	max.f32 	%f228, %f295, 0f00000000;
	st.global.f32 	[%rd12+120], %f228;
	max.f32 	%f229, %f294, 0f00000000;
	st.global.f32 	[%rd12+124], %f229;
	max.f32 	%f230, %f293, 0f00000000;
	st.global.f32 	[%rd12+102400], %f230;
	max.f32 	%f231, %f292, 0f00000000;
	st.global.f32 	[%rd12+102404], %f231;
	max.f32 	%f232, %f291, 0f00000000;
	st.global.f32 	[%rd12+102408], %f232;
	max.f32 	%f233, %f290, 0f00000000;
	st.global.f32 	[%rd12+102412], %f233;
	max.f32 	%f234, %f289, 0f00000000;
	st.global.f32 	[%rd12+102416], %f234;
	max.f32 	%f235, %f288, 0f00000000;
	st.global.f32 	[%rd12+102420], %f235;
	max.f32 	%f236, %f287, 0f00000000;
	st.global.f32 	[%rd12+102424], %f236;
	max.f32 	%f237, %f286, 0f00000000;
	st.global.f32 	[%rd12+102428], %f237;
	max.f32 	%f238, %f285, 0f00000000;
	st.global.f32 	[%rd12+102432], %f238;
	max.f32 	%f239, %f284, 0f00000000;
	st.global.f32 	[%rd12+102436], %f239;
	max.f32 	%f240, %f283, 0f00000000;
	st.global.f32 	[%rd12+102440], %f240;
	max.f32 	%f241, %f282, 0f00000000;
	st.global.f32 	[%rd12+102444], %f241;
	max.f32 	%f242, %f281, 0f00000000;
	st.global.f32 	[%rd12+102448], %f242;
	max.f32 	%f243, %f280, 0f00000000;
	st.global.f32 	[%rd12+102452], %f243;
	max.f32 	%f244, %f279, 0f00000000;
	st.global.f32 	[%rd12+102456], %f244;
	max.f32 	%f245, %f278, 0f00000000;
	st.global.f32 	[%rd12+102460], %f245;
	max.f32 	%f246, %f277, 0f00000000;
	st.global.f32 	[%rd12+102464], %f246;
	max.f32 	%f247, %f276, 0f00000000;
	st.global.f32 	[%rd12+102468], %f247;
	max.f32 	%f248, %f275, 0f00000000;
	st.global.f32 	[%rd12+102472], %f248;
	max.f32 	%f249, %f274, 0f00000000;
	st.global.f32 	[%rd12+102476], %f249;
	max.f32 	%f250, %f273, 0f00000000;
	st.global.f32 	[%rd12+102480], %f250;
	max.f32 	%f251, %f272, 0f00000000;
	st.global.f32 	[%rd12+102484], %f251;
	max.f32 	%f252, %f271, 0f00000000;
	st.global.f32 	[%rd12+102488], %f252;
	max.f32 	%f253, %f270, 0f00000000;
	st.global.f32 	[%rd12+102492], %f253;
	max.f32 	%f254, %f269, 0f00000000;
	st.global.f32 	[%rd12+102496], %f254;
	max.f32 	%f255, %f268, 0f00000000;
	st.global.f32 	[%rd12+102500], %f255;
	max.f32 	%f256, %f267, 0f00000000;
	st.global.f32 	[%rd12+102504], %f256;
	max.f32 	%f257, %f266, 0f00000000;
	st.global.f32 	[%rd12+102508], %f257;
	max.f32 	%f258, %f265, 0f00000000;
	st.global.f32 	[%rd12+102512], %f258;
	max.f32 	%f259, %f264, 0f00000000;
	st.global.f32 	[%rd12+102516], %f259;
	max.f32 	%f260, %f263, 0f00000000;
	st.global.f32 	[%rd12+102520], %f260;
	max.f32 	%f261, %f262, 0f00000000;
	st.global.f32 	[%rd12+102524], %f261;
	ret;

}


// ===== COMPILED SASS (sm_100) =====

	.target	sm_100

	.elftype	@"ET_EXEC"


//--------------------- .note.nv.tkinfo           --------------------------
	.section	.note.nv.tkinfo,"",@"SHT_NOTE"
	.sectionflags	@"SHF_NOTE_NV_TKINFO"
	.tkinfo
        /*0018*/ 	.word	0x00000002
        /*0030*/ 	.string	""
        /*0030*/ 	.string	"ptxas"
        /*0030*/ 	.string	"Cuda compilation tools, release 13.0, V13.0.88"
        /*0030*/ 	.string	"Build cuda_13.0.r13.0/compiler.36424714_0"
        /*0030*/ 	.string	"-arch sm_100 -m 64 "



//--------------------- .note.nv.cuinfo           --------------------------
	.section	.note.nv.cuinfo,"",@"SHT_NOTE"
	.sectionflags	@"SHF_NOTE_NV_CUINFO"
        /*0018*/ 	.short	0x0002
        /*001a*/ 	.short	0x0064
        /*001c*/ 	.short	0x0082
	.zero		2


//--------------------- .nv.info                  --------------------------
	.section	.nv.info,"",@"SHT_CUDA_INFO"
	.align	4


	//----- nvinfo : EIATTR_REGCOUNT
	.align		4
        /*0000*/ 	.byte	0x04, 0x2f
        /*0002*/ 	.short	(.L_1 - .L_0)
	.align		4
.L_0:
        /*0004*/ 	.word	index@(my_kernel_kernel0)
        /*0008*/ 	.word	0x00000050


	//----- nvinfo : EIATTR_FRAME_SIZE
	.align		4
.L_1:
        /*000c*/ 	.byte	0x04, 0x11
        /*000e*/ 	.short	(.L_3 - .L_2)
	.align		4
.L_2:
        /*0010*/ 	.word	index@(my_kernel_kernel0)
        /*0014*/ 	.word	0x00000000


	//----- nvinfo : EIATTR_MIN_STACK_SIZE
	.align		4
.L_3:
        /*0018*/ 	.byte	0x04, 0x12
        /*001a*/ 	.short	(.L_5 - .L_4)
	.align		4
.L_4:
        /*001c*/ 	.word	index@(my_kernel_kernel0)
        /*0020*/ 	.word	0x00000000
.L_5:


//--------------------- .nv.compat                --------------------------
	.section	.nv.compat,"",@"SHT_CUDA_COMPAT_INFO"
	.align	4
        /*0000*/ 	.byte	0x02, 0x09, 0x00, 0x00, 0x02, 0x02, 0x01, 0x00, 0x02, 0x05, 0x05, 0x00, 0x03, 0x07, 0x01, 0x01
        /*0010*/ 	.byte	0x02, 0x03, 0x00, 0x00, 0x02, 0x06, 0x01, 0x00, 0x04, 0x0b, 0x08, 0x00, 0x09, 0x00, 0x00, 0x00
        /*0020*/ 	.byte	0x00, 0x00, 0x00, 0x00


//--------------------- .nv.info.my_kernel_kernel0 --------------------------
	.section	.nv.info.my_kernel_kernel0,"",@"SHT_CUDA_INFO"
	.sectionflags	@""
	.align	4


	//----- nvinfo : EIATTR_CUDA_API_VERSION
	.align		4
        /*0000*/ 	.byte	0x04, 0x37
        /*0002*/ 	.short	(.L_7 - .L_6)
.L_6:
        /*0004*/ 	.word	0x00000082


	//----- nvinfo : EIATTR_KPARAM_INFO
	.align		4
.L_7:
        /*0008*/ 	.byte	0x04, 0x17
        /*000a*/ 	.short	(.L_9 - .L_8)
.L_8:
        /*000c*/ 	.word	0x00000000
        /*0010*/ 	.short	0x0002
        /*0012*/ 	.short	0x0010
        /*0014*/ 	.byte	0x00, 0xf5, 0x21, 0x00


	//----- nvinfo : EIATTR_KPARAM_INFO
	.align		4
.L_9:
        /*0018*/ 	.byte	0x04, 0x17
        /*001a*/ 	.short	(.L_11 - .L_10)
.L_10:
        /*001c*/ 	.word	0x00000000
        /*0020*/ 	.short	0x0001
        /*0022*/ 	.short	0x0008
        /*0024*/ 	.byte	0x00, 0xf5, 0x21, 0x00


	//----- nvinfo : EIATTR_KPARAM_INFO
	.align		4
.L_11:
        /*0028*/ 	.byte	0x04, 0x17
        /*002a*/ 	.short	(.L_13 - .L_12)
.L_12:
        /*002c*/ 	.word	0x00000000
        /*0030*/ 	.short	0x0000
        /*0032*/ 	.short	0x0000
        /*0034*/ 	.byte	0x00, 0xf5, 0x21, 0x00


	//----- nvinfo : EIATTR_SPARSE_MMA_MASK
	.align		4
.L_13:
        /*0038*/ 	.byte	0x03, 0x50
        /*003a*/ 	.short	0x0000


	//----- nvinfo : EIATTR_MAXREG_COUNT
	.align		4
        /*003c*/ 	.byte	0x03, 0x1b
        /*003e*/ 	.short	0x00ff


	//----- nvinfo : EIATTR_NUM_BARRIERS
	.align		4
        /*0040*/ 	.byte	0x02, 0x4c
        /*0042*/ 	.byte	0x01
	.zero		1


	//----- nvinfo : EIATTR_MERCURY_ISA_VERSION
	.align		4
        /*0044*/ 	.byte	0x03, 0x5f
        /*0046*/ 	.short	0x0101


	//----- nvinfo : EIATTR_VRC_CTA_INIT_COUNT
	.align		4
        /*0048*/ 	.byte	0x02, 0x4a
	.zero		1
	.zero		1


	//----- nvinfo : EIATTR_EXIT_INSTR_OFFSETS
	.align		4
        /*004c*/ 	.byte	0x04, 0x1c
        /*004e*/ 	.short	(.L_15 - .L_14)


	//   ....[0]....
.L_14:
        /*0050*/ 	.word	0x00001700


	//----- nvinfo : EIATTR_CBANK_PARAM_SIZE
	.align		4
.L_15:
        /*0054*/ 	.byte	0x03, 0x19
        /*0056*/ 	.short	0x0018


	//----- nvinfo : EIATTR_PARAM_CBANK
	.align		4
        /*0058*/ 	.byte	0x04, 0x0a
        /*005a*/ 	.short	(.L_17 - .L_16)
	.align		4
.L_16:
        /*005c*/ 	.word	index@(.nv.constant0.my_kernel_kernel0)
        /*0060*/ 	.short	0x0380
        /*0062*/ 	.short	0x0018


	//----- nvinfo : EIATTR_SW_WAR
	.align		4
.L_17:
        /*0064*/ 	.byte	0x04, 0x36
        /*0066*/ 	.short	(.L_19 - .L_18)
.L_18:
        /*0068*/ 	.word	0x00000008
.L_19:


//--------------------- .nv.callgraph             --------------------------
	.section	.nv.callgraph,"",@"SHT_CUDA_CALLGRAPH"
	.align	4
	.sectionentsize	8
	.align		4
        /*0000*/ 	.word	0x00000000
	.align		4
        /*0004*/ 	.word	0xffffffff
	.align		4
        /*0008*/ 	.word	0x00000000
	.align		4
        /*000c*/ 	.word	0xfffffffe
	.align		4
        /*0010*/ 	.word	0x00000000
	.align		4
        /*0014*/ 	.word	0xfffffffd
	.align		4
        /*0018*/ 	.word	0x00000000
	.align		4
        /*001c*/ 	.word	0xfffffffc


//--------------------- .text.my_kernel_kernel0   --------------------------
	.section	.text.my_kernel_kernel0,"ax",@progbits
	.align	128
        .global         my_kernel_kernel0
        .type           my_kernel_kernel0,@function
        .size           my_kernel_kernel0,(.L_x_2 - my_kernel_kernel0)
        .other          my_kernel_kernel0,@"STO_CUDA_ENTRY STV_DEFAULT"
my_kernel_kernel0:
.text.my_kernel_kernel0:
[----:B------:R-:W-:Y:S08]  /*0000*/  LDC R1, c[0x0][0x37c] ;  /* 0x0000df00ff017b82 */ /* 0x000ff00000000800 */
[----:B------:R-:W0:Y:S01]  /*0010*/  S2UR UR6, SR_CTAID.X ;  /* 0x00000000000679c3 */ /* 0x000e220000002500 */
[----:B------:R-:W1:Y:S01]  /*0020*/  S2R R0, SR_TID.X ;  /* 0x0000000000007919 */ /* 0x000e620000002100 */
[----:B------:R-:W-:-:S02]  /*0030*/  CS2R R2, SRZ ;  /* 0x0000000000027805 */ /* 0x000fc4000001ff00 */
[----:B------:R-:W-:Y:S02]  /*0040*/  CS2R R4, SRZ ;  /* 0x0000000000047805 */ /* 0x000fe4000001ff00 */
[----:B------:R-:W-:Y:S02]  /*0050*/  CS2R R6, SRZ ;  /* 0x0000000000067805 */ /* 0x000fe4000001ff00 */
[----:B------:R-:W-:Y:S02]  /*0060*/  CS2R R8, SRZ ;  /* 0x0000000000087805 */ /* 0x000fe4000001ff00 */
[----:B------:R-:W-:Y:S02]  /*0070*/  CS2R R10, SRZ ;  /* 0x00000000000a7805 */ /* 0x000fe4000001ff00 */
[----:B------:R-:W-:Y:S02]  /*0080*/  CS2R R12, SRZ ;  /* 0x00000000000c7805 */ /* 0x000fe4000001ff00 */
        /* <DEDUP_REMOVED lines=15> */
[----:B------:R-:W-:Y:S01]  /*0180*/  CS2R R50, SRZ ;  /* 0x0000000000327805 */ /* 0x000fe2000001ff00 */
[----:B0-----:R-:W-:Y:S01]  /*0190*/  UIMAD.WIDE.U32 UR4, UR6, 0x51eb851f, URZ ;  /* 0x51eb851f060478a5 */ /* 0x001fe2000f8e00ff */
[----:B------:R-:W-:Y:S02]  /*01a0*/  CS2R R52, SRZ ;  /* 0x0000000000347805 */ /* 0x000fe4000001ff00 */
[----:B------:R-:W-:Y:S02]  /*01b0*/  CS2R R54, SRZ ;  /* 0x0000000000367805 */ /* 0x000fe4000001ff00 */
[----:B------:R-:W-:Y:S01]  /*01c0*/  CS2R R56, SRZ ;  /* 0x0000000000387805 */ /* 0x000fe2000001ff00 */
[----:B------:R-:W-:Y:S01]  /*01d0*/  USHF.R.U32.HI UR5, URZ, 0x3, UR5 ;  /* 0x00000003ff057899 */ /* 0x000fe20008011605 */
[----:B------:R-:W-:-:S02]  /*01e0*/  CS2R R58, SRZ ;  /* 0x00000000003a7805 */ /* 0x000fc4000001ff00 */
[----:B------:R-:W-:Y:S02]  /*01f0*/  CS2R R60, SRZ ;  /* 0x00000000003c7805 */ /* 0x000fe4000001ff00 */
[----:B------:R-:W-:Y:S01]  /*0200*/  CS2R R62, SRZ ;  /* 0x00000000003e7805 */ /* 0x000fe2000001ff00 */
[----:B------:R-:W-:Y:S01]  /*0210*/  UIMAD UR6, UR5, -0x19, UR6 ;  /* 0xffffffe7050678a4 */ /* 0x000fe2000f8e0206 */
[----:B-1----:R-:W-:Y:S02]  /*0220*/  ISETP.NE.AND P0, PT, R0, RZ, PT ;  /* 0x000000ff0000720c */ /* 0x002fe40003f05270 */
[----:B------:R-:W-:Y:S02]  /*0230*/  CS2R R64, SRZ ;  /* 0x0000000000407805 */ /* 0x000fe4000001ff00 */
[----:B------:R-:W-:Y:S02]  /*0240*/  CS2R R66, SRZ ;  /* 0x0000000000427805 */ /* 0x000fe4000001ff00 */
[----:B------:R-:W-:Y:S01]  /*0250*/  CS2R R68, SRZ ;  /* 0x0000000000447805 */ /* 0x000fe2000001ff00 */
[----:B------:R-:W-:Y:S01]  /*0260*/  IMAD.MOV.U32 R70, RZ, RZ, RZ ;  /* 0x000000ffff467224 */ /* 0x000fe200078e00ff */
[----:B------:R-:W0:Y:S01]  /*0270*/  LDCU.64 UR12, c[0x0][0x358] ;  /* 0x00006b00ff0c77ac */ /* 0x000e220008000a00 */
[----:B------:R-:W-:Y:S01]  /*0280*/  IMAD.U32 R71, RZ, RZ, UR6 ;  /* 0x00000006ff477e24 */ /* 0x000fe2000f8e00ff */
[----:B------:R-:W-:-:S03]  /*0290*/  UIMAD UR9, UR5, 0xc8, URZ ;  /* 0x000000c8050978a4 */ /* 0x000fc6000f8e02ff */
[----:B------:R-:W-:Y:S01]  /*02a0*/  IMAD R71, R71, 0x400, R0 ;  /* 0x0000040047477824 */ /* 0x000fe200078e0200 */
[----:B------:R-:W-:Y:S01]  /*02b0*/  UMOV UR4, URZ ;  /* 0x000000ff00047c82 */ /* 0x000fe20008000000 */
[----:B------:R-:W-:Y:S02]  /*02c0*/  IMAD.MOV.U32 R0, RZ, RZ, RZ ;  /* 0x000000ffff007224 */ /* 0x000fe400078e00ff */
[----:B------:R-:W-:-:S07]  /*02d0*/  IMAD R71, R71, 0x64, RZ ;  /* 0x0000006447477824 */ /* 0x000fce00078e02ff */
.L_x_0:
[----:B------:R-:W1:Y:S01]  /*02e0*/  @!P0 LDC.64 R38, c[0x0][0x380] ;  /* 0x0000e000ff268b82 */ /* 0x000e620000000a00 */
[----:B------:R-:W-:-:S07]  /*02f0*/  IMAD.U32 R41, RZ, RZ, UR9 ;  /* 0x00000009ff297e24 */ /* 0x000fce000f8e00ff */
[----:B------:R-:W2:Y:S01]  /*0300*/  LDC.64 R36, c[0x0][0x388] ;  /* 0x0000e200ff247b82 */ /* 0x000ea20000000a00 */
[----:B-1----:R-:W-:-:S05]  /*0310*/  @!P0 IMAD.WIDE.U32 R38, R41, 0x4, R38 ;  /* 0x0000000429268825 */ /* 0x002fca00078e0026 */
[----:B0-----:R-:W3:Y:S01]  /*0320*/  @!P0 LDG.E.CONSTANT R40, desc[UR12][R38.64] ;  /* 0x0000000c26288981 */ /* 0x001ee2000c1e9900 */
[----:B--2---:R-:W-:-:S03]  /*0330*/  IMAD.WIDE.U32 R36, R71, 0x4, R36 ;  /* 0x0000000447247825 */ /* 0x004fc600078e0024 */
[----:B------:R-:W3:Y:S04]  /*0340*/  @!P0 LDG.E.CONSTANT R41, desc[UR12][R38.64+0x190] ;  /* 0x0001900c26298981 */ /* 0x000ee8000c1e9900 */
[----:B------:R-:W2:Y:S04]  /*0350*/  LDG.E.CONSTANT R74, desc[UR12][R36.64] ;  /* 0x0000000c244a7981 */ /* 0x000ea8000c1e9900 */
[----:B------:R-:W4:Y:S01]  /*0360*/  LDG.E.CONSTANT R76, desc[UR12][R36.64+0x3200] ;  /* 0x0032000c244c7981 */ /* 0x000f22000c1e9900 */
[----:B------:R-:W0:Y:S01]  /*0370*/  S2UR UR8, SR_CgaCtaId ;  /* 0x00000000000879c3 */ /* 0x000e220000008800 */
[----:B------:R-:W1:Y:S01]  /*0380*/  S2R R72, SR_TID.X ;  /* 0x0000000000487919 */ /* 0x000e620000002100 */
[----:B------:R-:W-:Y:S01]  /*0390*/  UMOV UR7, 0x400 ;  /* 0x0000040000077882 */ /* 0x000fe20000000000 */
[----:B------:R-:W5:Y:S04]  /*03a0*/  LDG.E.CONSTANT R75, desc[UR12][R36.64+0x6400] ;  /* 0x0064000c244b7981 */ /* 0x000f68000c1e9900 */
[----:B------:R-:W5:Y:S04]  /*03b0*/  LDG.E.CONSTANT R38, desc[UR12][R36.64+0x9600] ;  /* 0x0096000c24267981 */ /* 0x000f68000c1e9900 */
[----:B------:R-:W5:Y:S04]  /*03c0*/  LDG.E.CONSTANT R77, desc[UR12][R36.64+0xfa00] ;  /* 0x00fa000c244d7981 */ /* 0x000f68000c1e9900 */
[----:B------:R-:W5:Y:S01]  /*03d0*/  LDG.E.CONSTANT R39, desc[UR12][R36.64+0xc800] ;  /* 0x00c8000c24277981 */ /* 0x000f62000c1e9900 */
[----:B0-----:R-:W-:Y:S01]  /*03e0*/  ULEA UR10, UR8, UR7, 0x18 ;  /* 0x00000007080a7291 */ /* 0x001fe2000f8ec0ff */
[----:B------:R-:W-:Y:S01]  /*03f0*/  BAR.SYNC.DEFER_BLOCKING 0x0 ;  /* 0x0000000000007b1d */ /* 0x000fe20000010000 */
[----:B------:R-:W-:-:S04]  /*0400*/  UIADD3 UR7, UPT, UPT, UR7, 0x8, URZ ;  /* 0x0000000807077890 */ /* 0x000fc8000fffe0ff */
[----:B------:R-:W-:-:S06]  /*0410*/  ULEA UR7, UR8, UR7, 0x18 ;  /* 0x0000000708077291 */ /* 0x000fcc000f8ec0ff */
[C---:B-1----:R-:W-:Y:S01]  /*0420*/  LEA R73, R72.reuse, UR7, 0x2 ;  /* 0x0000000748497c11 */ /* 0x042fe2000f8e10ff */
[----:B---3--:R0:W-:Y:S04]  /*0430*/  @!P0 STS.64 [UR10], R40 ;  /* 0x00000028ff008988 */ /* 0x0081e80008000a0a */
[----:B--2---:R1:W-:Y:S04]  /*0440*/  STS [R73], R74 ;  /* 0x0000004a49007388 */ /* 0x0043e80000000800 */
[----:B----4-:R2:W-:Y:S04]  /*0450*/  STS [R73+0x80], R76 ;  /* 0x0000804c49007388 */ /* 0x0105e80000000800 */
[----:B0-----:R-:W3:Y:S04]  /*0460*/  LDG.E.CONSTANT R40, desc[UR12][R36.64+0x12c00] ;  /* 0x012c000c24287981 */ /* 0x001ee8000c1e9900 */
[----:B-1----:R-:W4:Y:S04]  /*0470*/  LDG.E.CONSTANT R74, desc[UR12][R36.64+0x15e00] ;  /* 0x015e000c244a7981 */ /* 0x002f28000c1e9900 */
[----:B--2---:R-:W2:Y:S04]  /*0480*/  LDG.E.CONSTANT R76, desc[UR12][R36.64+0x19000] ;  /* 0x0190000c244c7981 */ /* 0x004ea8000c1e9900 */
[----:B-----5:R0:W-:Y:S04]  /*0490*/  STS [R73+0x100], R75 ;  /* 0x0001004b49007388 */ /* 0x0201e80000000800 */
[----:B------:R1:W-:Y:S04]  /*04a0*/  STS [R73+0x180], R38 ;  /* 0x0001802649007388 */ /* 0x0003e80000000800 */
[----:B------:R5:W-:Y:S04]  /*04b0*/  STS [R73+0x280], R77 ;  /* 0x0002804d49007388 */ /* 0x000be80000000800 */
[----:B------:R-:W2:Y:S04]  /*04c0*/  LDG.E.CONSTANT R41, desc[UR12][R36.64+0x1c200] ;  /* 0x01c2000c24297981 */ /* 0x000ea8000c1e9900 */
[----:B0-----:R-:W2:Y:S04]  /*04d0*/  LDG.E.CONSTANT R75, desc[UR12][R36.64+0x1f400] ;  /* 0x01f4000c244b7981 */ /* 0x001ea8000c1e9900 */
[----:B-1----:R-:W2:Y:S04]  /*04e0*/  LDG.E.CONSTANT R38, desc[UR12][R36.64+0x22600] ;  /* 0x0226000c24267981 */ /* 0x002ea8000c1e9900 */
[----:B-----5:R-:W5:Y:S04]  /*04f0*/  LDG.E.CONSTANT R77, desc[UR12][R36.64+0x2bc00] ;  /* 0x02bc000c244d7981 */ /* 0x020f68000c1e9900 */
[----:B---3--:R0:W-:Y:S04]  /*0500*/  STS [R73+0x300], R40 ;  /* 0x0003002849007388 */ /* 0x0081e80000000800 */
[----:B----4-:R1:W-:Y:S04]  /*0510*/  STS [R73+0x380], R74 ;  /* 0x0003804a49007388 */ /* 0x0103e80000000800 */
[----:B--2---:R2:W-:Y:S04]  /*0520*/  STS [R73+0x400], R76 ;  /* 0x0004004c49007388 */ /* 0x0045e80000000800 */
[----:B0-----:R-:W3:Y:S04]  /*0530*/  LDG.E.CONSTANT R40, desc[UR12][R36.64+0x28a00] ;  /* 0x028a000c24287981 */ /* 0x001ee8000c1e9900 */
[----:B-1----:R-:W4:Y:S04]  /*0540*/  LDG.E.CONSTANT R74, desc[UR12][R36.64+0x2ee00] ;  /* 0x02ee000c244a7981 */ /* 0x002f28000c1e9900 */
[----:B--2---:R-:W2:Y:S04]  /*0550*/  LDG.E.CONSTANT R76, desc[UR12][R36.64+0x32000] ;  /* 0x0320000c244c7981 */ /* 0x004ea8000c1e9900 */
[----:B------:R0:W-:Y:S04]  /*0560*/  STS [R73+0x200], R39 ;  /* 0x0002002749007388 */ /* 0x0001e80000000800 */
[----:B------:R1:W-:Y:S04]  /*0570*/  STS [R73+0x480], R41 ;  /* 0x0004802949007388 */ /* 0x0003e80000000800 */
[----:B------:R1:W-:Y:S04]  /*0580*/  STS [R73+0x500], R75 ;  /* 0x0005004b49007388 */ /* 0x0003e80000000800 */
[----:B------:R1:W-:Y:S04]  /*0590*/  STS [R73+0x580], R38 ;  /* 0x0005802649007388 */ /* 0x0003e80000000800 */
[----:B-----5:R5:W-:Y:S04]  /*05a0*/  STS [R73+0x700], R77 ;  /* 0x0007004d49007388 */ /* 0x020be80000000800 */
[----:B0-----:R-:W2:Y:S04]  /*05b0*/  LDG.E.CONSTANT R39, desc[UR12][R36.64+0x25800] ;  /* 0x0258000c24277981 */ /* 0x001ea8000c1e9900 */
[----:B-1----:R-:W2:Y:S04]  /*05c0*/  LDG.E.CONSTANT R41, desc[UR12][R36.64+0x35200] ;  /* 0x0352000c24297981 */ /* 0x002ea8000c1e9900 */
[----:B------:R-:W2:Y:S04]  /*05d0*/  LDG.E.CONSTANT R75, desc[UR12][R36.64+0x38400] ;  /* 0x0384000c244b7981 */ /* 0x000ea8000c1e9900 */
[----:B------:R-:W2:Y:S04]  /*05e0*/  LDG.E.CONSTANT R38, desc[UR12][R36.64+0x3b600] ;  /* 0x03b6000c24267981 */ /* 0x000ea8000c1e9900 */
        /* <DEDUP_REMOVED lines=23> */
[----:B------:R-:W-:Y:S04]  /*0760*/  STS [R73+0xa80], R39 ;  /* 0x000a802749007388 */ /* 0x000fe80000000800 */
[----:B------:R-:W-:Y:S04]  /*0770*/  STS [R73+0xc80], R41 ;  /* 0x000c802949007388 */ /* 0x000fe80000000800 */
[----:B------:R-:W-:Y:S04]  /*0780*/  STS [R73+0xd00], R75 ;  /* 0x000d004b49007388 */ /* 0x000fe80000000800 */
[----:B------:R-:W-:Y:S04]  /*0790*/  STS [R73+0xe00], R38 ;  /* 0x000e002649007388 */ /* 0x000fe80000000800 */
[----:B-----5:R-:W-:Y:S01]  /*07a0*/  STS [R73+0xe80], R77 ;  /* 0x000e804d49007388 */ /* 0x020fe20000000800 */
[----:B------:R-:W-:Y:S01]  /*07b0*/  IMAD R72, R72, 0x7c, R73 ;  /* 0x0000007c48487824 */ /* 0x000fe200078e0249 */
[----:B------:R-:W-:-:S04]  /*07c0*/  UIADD3 UR4, UPT, UPT, UR4, 0x1, URZ ;  /* 0x0000000104047890 */ /* 0x000fc8000fffe0ff */
[----:B------:R-:W-:Y:S01]  /*07d0*/  UISETP.NE.AND UP0, UPT, UR4, 0x64, UPT ;  /* 0x000000640400788c */ /* 0x000fe2000bf05270 */
[----:B------:R-:W-:Y:S01]  /*07e0*/  VIADD R71, R71, 0x1 ;  /* 0x0000000147477836 */ /* 0x000fe20000000000 */
[----:B------:R-:W-:Y:S01]  /*07f0*/  UIADD3 UR9, UPT, UPT, UR9, 0x1, URZ ;  /* 0x0000000109097890 */ /* 0x000fe2000fffe0ff */
[----:B---3--:R-:W-:Y:S04]  /*0800*/  STS [R73+0xd80], R40 ;  /* 0x000d802849007388 */ /* 0x008fe80000000800 */
[----:B----4-:R-:W-:Y:S04]  /*0810*/  STS [R73+0xf00], R74 ;  /* 0x000f004a49007388 */ /* 0x010fe80000000800 */
[----:B--2---:R-:W-:Y:S01]  /*0820*/  STS [R73+0xf80], R76 ;  /* 0x000f804c49007388 */ /* 0x004fe20000000800 */
[----:B------:R-:W-:Y:S06]  /*0830*/  BAR.SYNC.DEFER_BLOCKING 0x0 ;  /* 0x0000000000007b1d */ /* 0x000fec0000010000 */
[----:B------:R-:W0:Y:S04]  /*0840*/  LDS.64 R38, [UR10] ;  /* 0x0000000aff267984 */ /* 0x000e280008000a00 */
[----:B------:R-:W1:Y:S04]  /*0850*/  LDS R41, [R72] ;  /* 0x0000000048297984 */ /* 0x000e680000000800 */
[----:B------:R-:W2:Y:S04]  /*0860*/  LDS R36, [R72+0x8] ;  /* 0x0000080048247984 */ /* 0x000ea80000000800 */
[----:B------:R-:W3:Y:S04]  /*0870*/  LDS R37, [R72+0xc] ;  /* 0x00000c0048257984 */ /* 0x000ee80000000800 */
[----:B------:R-:W4:Y:S04]  /*0880*/  LDS R40, [R72+0x1c] ;  /* 0x00001c0048287984 */ /* 0x000f280000000800 */
[----:B------:R-:W-:Y:S04]  /*0890*/  LDS R73, [R72+0x24] ;  /* 0x0000240048497984 */ /* 0x000fe80000000800 */
[----:B------:R-:W-:Y:S04]  /*08a0*/  LDS R74, [R72+0x3c] ;  /* 0x00003c00484a7984 */ /* 0x000fe80000000800 */
[----:B------:R-:W-:Y:S01]  /*08b0*/  LDS R75, [R72+0x4] ;  /* 0x00000400484b7984 */ /* 0x000fe20000000800 */
[----:B0-----:R-:W-:-:S02]  /*08c0*/  R2UR UR7, R38 ;  /* 0x00000000260772ca */ /* 0x001fc400000e0000 */
[----:B------:R-:W-:Y:S01]  /*08d0*/  R2UR UR8, R39 ;  /* 0x00000000270872ca */ /* 0x000fe200000e0000 */
[----:B------:R-:W0:Y:S04]  /*08e0*/  LDS R38, [R72+0x14] ;  /* 0x0000140048267984 */ /* 0x000e280000000800 */
[----:B------:R-:W5:Y:S06]  /*08f0*/  LDS R39, [R72+0x18] ;  /* 0x0000180048277984 */ /* 0x000f6c0000000800 */
[C---:B-1----:R-:W-:Y:S01]  /*0900*/  FFMA R70, R41.reuse, UR7, R70 ;  /* 0x0000000729467c23 */ /* 0x042fe20008000046 */
[C---:B--2---:R-:W-:Y:S01]  /*0910*/  FFMA R69, R36.reuse, UR7, R69 ;  /* 0x0000000724457c23 */ /* 0x044fe20008000045 */
[----:B------:R-:W-:Y:S01]  /*0920*/  FFMA R34, R41, UR8, R34 ;  /* 0x0000000829227c23 */ /* 0x000fe20008000022 */
[----:B------:R-:W-:Y:S01]  /*0930*/  FFMA R31, R36, UR8, R31 ;  /* 0x00000008241f7c23 */ /* 0x000fe2000800001f */
[----:B------:R-:W1:Y:S04]  /*0940*/  LDS R41, [R72+0x20] ;  /* 0x0000200048297984 */ /* 0x000e680000000800 */
[----:B------:R-:W2:Y:S01]  /*0950*/  LDS R36, [R72+0x10] ;  /* 0x0000100048247984 */ /* 0x000ea20000000800 */
[C---:B---3--:R-:W-:Y:S01]  /*0960*/  FFMA R68, R37.reuse, UR7, R68 ;  /* 0x0000000725447c23 */ /* 0x048fe20008000044 */
[----:B------:R-:W-:Y:S01]  /*0970*/  FFMA R27, R37, UR8, R27 ;  /* 0x00000008251b7c23 */ /* 0x000fe2000800001b */
[C---:B----4-:R-:W-:Y:S01]  /*0980*/  FFMA R65, R40.reuse, UR7, R65 ;  /* 0x0000000728417c23 */ /* 0x050fe20008000041 */
[----:B------:R-:W-:Y:S01]  /*0990*/  FFMA R26, R40, UR8, R26 ;  /* 0x00000008281a7c23 */ /* 0x000fe2000800001a */
[----:B------:R-:W3:Y:S04]  /*09a0*/  LDS R37, [R72+0x28] ;  /* 0x0000280048257984 */ /* 0x000ee80000000800 */
[----:B------:R-:W4:Y:S01]  /*09b0*/  LDS R40, [R72+0x38] ;  /* 0x0000380048287984 */ /* 0x000f220000000800 */
[C---:B0-----:R-:W-:Y:S01]  /*09c0*/  FFMA R63, R38.reuse, UR7, R63 ;  /* 0x00000007263f7c23 */ /* 0x041fe2000800003f */
[----:B------:R-:W-:-:S02]  /*09d0*/  FFMA R29, R38, UR8, R29 ;  /* 0x00000008261d7c23 */ /* 0x000fc4000800001d */
[----:B------:R-:W0:Y:S01]  /*09e0*/  LDS R38, [R72+0x34] ;  /* 0x0000340048267984 */ /* 0x000e220000000800 */
[C---:B-----5:R-:W-:Y:S01]  /*09f0*/  FFMA R66, R39.reuse, UR7, R66 ;  /* 0x0000000727427c23 */ /* 0x060fe20008000042 */
[----:B------:R-:W-:Y:S02]  /*0a00*/  FFMA R28, R39, UR8, R28 ;  /* 0x00000008271c7c23 */ /* 0x000fe4000800001c */
[----:B------:R-:W5:Y:S01]  /*0a10*/  LDS R39, [R72+0x30] ;  /* 0x0000300048277984 */ /* 0x000f620000000800 */
[C---:B-1----:R-:W-:Y:S01]  /*0a20*/  FFMA R64, R41.reuse, UR7, R64 ;  /* 0x0000000729407c23 */ /* 0x042fe20008000040 */
[----:B------:R-:W-:Y:S02]  /*0a30*/  FFMA R22, R41, UR8, R22 ;  /* 0x0000000829167c23 */ /* 0x000fe40008000016 */
[----:B------:R-:W1:Y:S01]  /*0a40*/  LDS R41, [R72+0x40] ;  /* 0x0000400048297984 */ /* 0x000e620000000800 */
[C---:B--2---:R-:W-:Y:S01]  /*0a50*/  FFMA R67, R36.reuse, UR7, R67 ;  /* 0x0000000724437c23 */ /* 0x044fe20008000043 */
[----:B------:R-:W-:-:S02]  /*0a60*/  FFMA R30, R36, UR8, R30 ;  /* 0x00000008241e7c23 */ /* 0x000fc4000800001e */
[----:B------:R-:W2:Y:S01]  /*0a70*/  LDS R36, [R72+0x2c] ;  /* 0x00002c0048247984 */ /* 0x000ea20000000800 */
[C---:B------:R-:W-:Y:S01]  /*0a80*/  FFMA R62, R73.reuse, UR7, R62 ;  /* 0x00000007493e7c23 */ /* 0x040fe2000800003e */
[----:B------:R-:W-:Y:S01]  /*0a90*/  FFMA R25, R73, UR8, R25 ;  /* 0x0000000849197c23 */ /* 0x000fe20008000019 */
[C---:B---3--:R-:W-:Y:S01]  /*0aa0*/  FFMA R58, R37.reuse, UR7, R58 ;  /* 0x00000007253a7c23 */ /* 0x048fe2000800003a */
[----:B------:R-:W-:Y:S01]  /*0ab0*/  FFMA R24, R37, UR8, R24 ;  /* 0x0000000825187c23 */ /* 0x000fe20008000018 */
[----:B------:R-:W3:Y:S01]  /*0ac0*/  LDS R73, [R72+0x58] ;  /* 0x0000580048497984 */ /* 0x000ee20000000800 */
[C---:B----4-:R-:W-:Y:S01]  /*0ad0*/  FFMA R57, R40.reuse, UR7, R57 ;  /* 0x0000000728397c23 */ /* 0x050fe20008000039 */
[----:B------:R-:W-:Y:S02]  /*0ae0*/  FFMA R20, R40, UR8, R20 ;  /* 0x0000000828147c23 */ /* 0x000fe40008000014 */
[----:B------:R-:W4:Y:S04]  /*0af0*/  LDS R37, [R72+0x48] ;  /* 0x0000480048257984 */ /* 0x000f280000000800 */
        /* <DEDUP_REMOVED lines=20> */
[----:B------:R-:W4:Y:S01]  /*0c40*/  LDS R37, [R72+0x68] ;  /* 0x0000680048257984 */ /* 0x000f220000000800 */
[C---:B------:R-:W-:Y:S01]  /*0c50*/  FFMA R49, R40.reuse, UR7, R49 ;  /* 0x0000000728317c23 */ /* 0x040fe20008000031 */
[----:B------:R-:W-:-:S02]  /*0c60*/  FFMA R7, R40, UR8, R7 ;  /* 0x0000000828077c23 */ /* 0x000fc40008000007 */
[----:B------:R-:W4:Y:S04]  /*0c70*/  LDS R40, [R72+0x6c] ;  /* 0x00006c0048287984 */ /* 0x000f280000000800 */
[----:B------:R-:W4:Y:S01]  /*0c80*/  LDS R73, [R72+0x78] ;  /* 0x0000780048497984 */ /* 0x000f220000000800 */
[C---:B0-----:R-:W-:Y:S01]  /*0c90*/  FFMA R51, R38.reuse, UR7, R51 ;  /* 0x0000000726337c23 */ /* 0x041fe20008000033 */
[----:B------:R-:W-:Y:S02]  /*0ca0*/  FFMA R13, R38, UR8, R13 ;  /* 0x00000008260d7c23 */ /* 0x000fe4000800000d */
[----:B------:R-:W0:Y:S01]  /*0cb0*/  LDS R38, [R72+0x64] ;  /* 0x0000640048267984 */ /* 0x000e220000000800 */
[C---:B-----5:R-:W-:Y:S01]  /*0cc0*/  FFMA R52, R39.reuse, UR7, R52 ;  /* 0x0000000727347c23 */ /* 0x060fe20008000034 */
[----:B------:R-:W-:-:S02]  /*0cd0*/  FFMA R15, R39, UR8, R15 ;  /* 0x00000008270f7c23 */ /* 0x000fc4000800000f */
[----:B------:R-:W5:Y:S01]  /*0ce0*/  LDS R39, [R72+0x70] ;  /* 0x0000700048277984 */ /* 0x000f620000000800 */
[C---:B-1----:R-:W-:Y:S01]  /*0cf0*/  FFMA R48, R41.reuse, UR7, R48 ;  /* 0x0000000729307c23 */ /* 0x042fe20008000030 */
[----:B------:R-:W-:Y:S02]  /*0d00*/  FFMA R14, R41, UR8, R14 ;  /* 0x00000008290e7c23 */ /* 0x000fe4000800000e */
[----:B------:R-:W1:Y:S01]  /*0d10*/  LDS R41, [R72+0x74] ;  /* 0x0000740048297984 */ /* 0x000e620000000800 */
[C---:B--2---:R-:W-:Y:S01]  /*0d20*/  FFMA R55, R36.reuse, UR7, R55 ;  /* 0x0000000724377c23 */ /* 0x044fe20008000037 */
[----:B------:R-:W-:Y:S02]  /*0d30*/  FFMA R16, R36, UR8, R16 ;  /* 0x0000000824107c23 */ /* 0x000fe40008000010 */
[----:B------:R-:W2:Y:S01]  /*0d40*/  LDS R36, [R72+0x60] ;  /* 0x0000600048247984 */ /* 0x000ea20000000800 */
[C---:B------:R-:W-:Y:S01]  /*0d50*/  FFMA R2, R75.reuse, UR7, R2 ;  /* 0x000000074b027c23 */ /* 0x040fe20008000002 */
[----:B------:R-:W-:Y:S01]  /*0d60*/  FFMA R33, R75, UR8, R33 ;  /* 0x000000084b217c23 */ /* 0x000fe20008000021 */
[C---:B---3--:R-:W-:Y:S01]  /*0d70*/  FFMA R35, R74.reuse, UR7, R35 ;  /* 0x000000074a237c23 */ /* 0x048fe20008000023 */
[----:B------:R-:W-:Y:S01]  /*0d80*/  FFMA R3, R74, UR8, R3 ;  /* 0x000000084a037c23 */ /* 0x000fe20008000003 */
[C---:B----4-:R-:W-:Y:S01]  /*0d90*/  FFMA R46, R37.reuse, UR7, R46 ;  /* 0x00000007252e7c23 */ /* 0x050fe2000800002e */
[----:B------:R-:W-:Y:S01]  /*0da0*/  FFMA R8, R37, UR8, R8 ;  /* 0x0000000825087c23 */ /* 0x000fe20008000008 */
[C---:B------:R-:W-:Y:S01]  /*0db0*/  FFMA R45, R40.reuse, UR7, R45 ;  /* 0x00000007282d7c23 */ /* 0x040fe2000800002d */
[----:B------:R-:W-:Y:S01]  /*0dc0*/  FFMA R6, R40, UR8, R6 ;  /* 0x0000000828067c23 */ /* 0x000fe20008000006 */
[C---:B------:R-:W-:Y:S01]  /*0dd0*/  FFMA R32, R73.reuse, UR7, R32 ;  /* 0x0000000749207c23 */ /* 0x040fe20008000020 */
[----:B------:R-:W-:Y:S01]  /*0de0*/  FFMA R4, R73, UR8, R4 ;  /* 0x0000000849047c23 */ /* 0x000fe20008000004 */
[C---:B0-----:R-:W-:Y:S01]  /*0df0*/  FFMA R43, R38.reuse, UR7, R43 ;  /* 0x00000007262b7c23 */ /* 0x041fe2000800002b */
[----:B------:R-:W-:Y:S01]  /*0e00*/  FFMA R9, R38, UR8, R9 ;  /* 0x0000000826097c23 */ /* 0x000fe20008000009 */
[C---:B-----5:R-:W-:Y:S01]  /*0e10*/  FFMA R44, R39.reuse, UR7, R44 ;  /* 0x00000007272c7c23 */ /* 0x060fe2000800002c */
[----:B------:R-:W-:Y:S01]  /*0e20*/  FFMA R0, R39, UR8, R0 ;  /* 0x0000000827007c23 */ /* 0x000fe20008000000 */
[C---:B-1----:R-:W-:Y:S01]  /*0e30*/  FFMA R42, R41.reuse, UR7, R42 ;  /* 0x00000007292a7c23 */ /* 0x042fe2000800002a */
[----:B------:R-:W-:Y:S01]  /*0e40*/  FFMA R5, R41, UR8, R5 ;  /* 0x0000000829057c23 */ /* 0x000fe20008000005 */
[C---:B--2---:R-:W-:Y:S01]  /*0e50*/  FFMA R47, R36.reuse, UR7, R47 ;  /* 0x00000007242f7c23 */ /* 0x044fe2000800002f */
[----:B------:R-:W-:Y:S01]  /*0e60*/  FFMA R10, R36, UR8, R10 ;  /* 0x00000008240a7c23 */ /* 0x000fe2000800000a */
[----:B------:R-:W-:Y:S06]  /*0e70*/  BRA.U UP0, `(.L_x_0) ;  /* 0xfffffff500187547 */ /* 0x000fec000b83ffff */
[----:B------:R-:W0:Y:S01]  /*0e80*/  S2R R38, SR_TID.X ;  /* 0x0000000000267919 */ /* 0x000e220000002100 */
[----:B------:R-:W1:Y:S01]  /*0e90*/  LDC.64 R36, c[0x0][0x390] ;  /* 0x0000e400ff247b82 */ /* 0x000e620000000a00 */
[----:B------:R-:W-:Y:S01]  /*0ea0*/  IMAD.U32 R39, RZ, RZ, UR5 ;  /* 0x00000005ff277e24 */ /* 0x000fe2000f8e00ff */
[----:B------:R-:W-:Y:S02]  /*0eb0*/  FMNMX R41, RZ, R70, !PT ;  /* 0x00000046ff297209 */ /* 0x000fe40007800000 */
[----:B------:R-:W-:Y:S02]  /*0ec0*/  FMNMX R69, RZ, R69, !PT ;  /* 0x00000045ff457209 */ /* 0x000fe40007800000 */
[----:B------:R-:W-:Y:S02]  /*0ed0*/  FMNMX R63, RZ, R63, !PT ;  /* 0x0000003fff3f7209 */ /* 0x000fe40007800000 */
[----:B------:R-:W-:Y:S02]  /*0ee0*/  FMNMX R65, RZ, R65, !PT ;  /* 0x00000041ff417209 */ /* 0x000fe40007800000 */
[----:B------:R-:W-:-:S02]  /*0ef0*/  FMNMX R59, RZ, R59, !PT ;  /* 0x0000003bff3b7209 */ /* 0x000fc40007800000 */
[----:B------:R-:W-:Y:S02]  /*0f00*/  FMNMX R53, RZ, R53, !PT ;  /* 0x00000035ff357209 */ /* 0x000fe40007800000 */
        /* <DEDUP_REMOVED lines=8> */
[----:B------:R-:W-:Y:S01]  /*0f90*/  FMNMX R29, RZ, R29, !PT ;  /* 0x0000001dff1d7209 */ /* 0x000fe20007800000 */
[----:B0-----:R-:W-:Y:S01]  /*0fa0*/  IMAD R38, R39, 0x640, R38 ;  /* 0x0000064027267824 */ /* 0x001fe200078e0226 */
[----:B------:R-:W-:Y:S01]  /*0fb0*/  FMNMX R25, RZ, R25, !PT ;  /* 0x00000019ff197209 */ /* 0x000fe20007800000 */
[----:B------:R-:W-:Y:S01]  /*0fc0*/  IMAD.U32 R39, RZ, RZ, UR6 ;  /* 0x00000006ff277e24 */ /* 0x000fe2000f8e00ff */
[----:B------:R-:W-:-:S02]  /*0fd0*/  FMNMX R23, RZ, R23, !PT ;  /* 0x00000017ff177209 */ /* 0x000fc40007800000 */
[----:B------:R-:W-:Y:S01]  /*0fe0*/  FMNMX R21, RZ, R21, !PT ;  /* 0x00000015ff157209 */ /* 0x000fe20007800000 */
[----:B------:R-:W-:Y:S01]  /*0ff0*/  IMAD R38, R39, 0x20, R38 ;  /* 0x0000002027267824 */ /* 0x000fe200078e0226 */
[----:B------:R-:W-:Y:S02]  /*1000*/  FMNMX R17, RZ, R17, !PT ;  /* 0x00000011ff117209 */ /* 0x000fe40007800000 */
[----:B------:R-:W-:Y:S01]  /*1010*/  FMNMX R19, RZ, R19, !PT ;  /* 0x00000013ff137209 */ /* 0x000fe20007800000 */
[----:B------:R-:W-:Y:S01]  /*1020*/  IMAD.SHL.U32 R39, R38, 0x20, RZ ;  /* 0x0000002026277824 */ /* 0x000fe200078e00ff */
[----:B------:R-:W-:Y:S02]  /*1030*/  FMNMX R15, RZ, R15, !PT ;  /* 0x0000000fff0f7209 */ /* 0x000fe40007800000 */
[----:B------:R-:W-:Y:S01]  /*1040*/  FMNMX R13, RZ, R13, !PT ;  /* 0x0000000dff0d7209 */ /* 0x000fe20007800000 */
[----:B-1----:R-:W-:Y:S01]  /*1050*/  IMAD.WIDE.U32 R36, R39, 0x4, R36 ;  /* 0x0000000427247825 */ /* 0x002fe200078e0024 */
[----:B------:R-:W-:-:S02]  /*1060*/  FMNMX R39, RZ, R2, !PT ;  /* 0x00000002ff277209 */ /* 0x000fc40007800000 */
[----:B------:R-:W-:Y:S02]  /*1070*/  FMNMX R71, RZ, R68, !PT ;  /* 0x00000044ff477209 */ /* 0x000fe40007800000 */
[----:B------:R0:W-:Y:S01]  /*1080*/  STG.E desc[UR12][R36.64], R41 ;  /* 0x0000002924007986 */ /* 0x0001e2000c10190c */
[----:B------:R-:W-:Y:S02]  /*1090*/  FMNMX R67, RZ, R67, !PT ;  /* 0x00000043ff437209 */ /* 0x000fe40007800000 */
[----:B------:R-:W-:Y:S01]  /*10a0*/  FMNMX R73, RZ, R66, !PT ;  /* 0x00000042ff497209 */ /* 0x000fe20007800000 */
[----:B------:R1:W-:Y:S01]  /*10b0*/  STG.E desc[UR12][R36.64+0x4], R39 ;  /* 0x0000042724007986 */ /* 0x0003e2000c10190c */
[----:B------:R-:W-:Y:S02]  /*10c0*/  FMNMX R75, RZ, R64, !PT ;  /* 0x00000040ff4b7209 */ /* 0x000fe40007800000 */
[----:B------:R-:W-:Y:S01]  /*10d0*/  FMNMX R61, RZ, R61, !PT ;  /* 0x0000003dff3d7209 */ /* 0x000fe20007800000 */
[----:B------:R2:W-:Y:S01]  /*10e0*/  STG.E desc[UR12][R36.64+0x8], R69 ;  /* 0x0000084524007986 */ /* 0x0005e2000c10190c */
[----:B------:R-:W-:-:S02]  /*10f0*/  FMNMX R57, RZ, R57, !PT ;  /* 0x00000039ff397209 */ /* 0x000fc40007800000 */
[----:B------:R-:W-:Y:S01]  /*1100*/  FMNMX R51, RZ, R51, !PT ;  /* 0x00000033ff337209 */ /* 0x000fe20007800000 */
[----:B------:R3:W-:Y:S01]  /*1110*/  STG.E desc[UR12][R36.64+0x14], R63 ;  /* 0x0000143f24007986 */ /* 0x0007e2000c10190c */
[----:B0-----:R-:W-:Y:S02]  /*1120*/  FMNMX R41, RZ, R58, !PT ;  /* 0x0000003aff297209 */ /* 0x001fe40007800000 */
[----:B------:R-:W-:Y:S01]  /*1130*/  FMNMX R47, RZ, R47, !PT ;  /* 0x0000002fff2f7209 */ /* 0x000fe20007800000 */
[----:B------:R0:W-:Y:S01]  /*1140*/  STG.E desc[UR12][R36.64+0x1c], R65 ;  /* 0x00001c4124007986 */ /* 0x0001e2000c10190c */
[----:B-1----:R-:W-:Y:S02]  /*1150*/  FMNMX R39, RZ, R62, !PT ;  /* 0x0000003eff277209 */ /* 0x002fe40007800000 */
[----:B------:R-:W-:Y:S01]  /*1160*/  FMNMX R11, RZ, R11, !PT ;  /* 0x0000000bff0b7209 */ /* 0x000fe20007800000 */
[----:B------:R1:W-:Y:S01]  /*1170*/  STG.E desc[UR12][R36.64+0x28], R41 ;  /* 0x0000282924007986 */ /* 0x0003e2000c10190c */
[----:B--2---:R-:W-:-:S02]  /*1180*/  FMNMX R69, RZ, R60, !PT ;  /* 0x0000003cff457209 */ /* 0x004fc40007800000 */
[----:B------:R-:W-:Y:S01]  /*1190*/  FMNMX R7, RZ, R7, !PT ;  /* 0x00000007ff077209 */ /* 0x000fe20007800000 */
[----:B------:R2:W-:Y:S01]  /*11a0*/  STG.E desc[UR12][R36.64+0x24], R39 ;  /* 0x0000242724007986 */ /* 0x0005e2000c10190c */
[----:B---3--:R-:W-:Y:S02]  /*11b0*/  FMNMX R63, RZ, R56, !PT ;  /* 0x00000038ff3f7209 */ /* 0x008fe40007800000 */
[----:B------:R-:W-:Y:S01]  /*11c0*/  FMNMX R9, RZ, R9, !PT ;  /* 0x00000009ff097209 */ /* 0x000fe20007800000 */
[----:B------:R3:W-:Y:S01]  /*11d0*/  STG.E desc[UR12][R36.64+0x34], R59 ;  /* 0x0000343b24007986 */ /* 0x0007e2000c10190c */
[----:B0-----:R-:W-:Y:S02]  /*11e0*/  FMNMX R65, RZ, R54, !PT ;  /* 0x00000036ff417209 */ /* 0x001fe40007800000 */
[----:B------:R-:W-:Y:S01]  /*11f0*/  FMNMX R5, RZ, R5, !PT ;  /* 0x00000005ff057209 */ /* 0x000fe20007800000 */
[----:B------:R0:W-:Y:S01]  /*1200*/  STG.E desc[UR12][R36.64+0x3c], R53 ;  /* 0x00003c3524007986 */ /* 0x0001e2000c10190c */
[----:B-1----:R-:W-:-:S02]  /*1210*/  FMNMX R41, RZ, R48, !PT ;  /* 0x00000030ff297209 */ /* 0x002fc40007800000 */
[----:B------:R-:W-:Y:S01]  /*1220*/  FMNMX R3, RZ, R3, !PT ;  /* 0x00000003ff037209 */ /* 0x000fe20007800000 */
[----:B------:R1:W-:Y:S01]  /*1230*/  STG.E desc[UR12][R36.64+0x44], R55 ;  /* 0x0000443724007986 */ /* 0x0003e2000c10190c */
[----:B--2---:R-:W-:-:S03]  /*1240*/  FMNMX R39, RZ, R52, !PT ;  /* 0x00000034ff277209 */ /* 0x004fc60007800000 */
[----:B------:R2:W-:Y:S01]  /*1250*/  STG.E desc[UR12][R36.64+0x50], R41 ;  /* 0x0000502924007986 */ /* 0x0005e2000c10190c */
[----:B---3--:R-:W-:-:S03]  /*1260*/  FMNMX R59, RZ, R50, !PT ;  /* 0x00000032ff3b7209 */ /* 0x008fc60007800000 */
[----:B------:R3:W-:Y:S01]  /*1270*/  STG.E desc[UR12][R36.64+0x4c], R39 ;  /* 0x00004c2724007986 */ /* 0x0007e2000c10190c */
[----:B0-----:R-:W-:-:S03]  /*1280*/  FMNMX R53, RZ, R46, !PT ;  /* 0x0000002eff357209 */ /* 0x001fc60007800000 */
[----:B------:R0:W-:Y:S01]  /*1290*/  STG.E desc[UR12][R36.64+0x5c], R49 ;  /* 0x00005c3124007986 */ /* 0x0001e2000c10190c */
[----:B-1----:R-:W-:-:S03]  /*12a0*/  FMNMX R55, RZ, R44, !PT ;  /* 0x0000002cff377209 */ /* 0x002fc60007800000 */
[----:B------:R1:W-:Y:S01]  /*12b0*/  STG.E desc[UR12][R36.64+0x64], R43 ;  /* 0x0000642b24007986 */ /* 0x0003e2000c10190c */
[----:B--2---:R-:W-:Y:S02]  /*12c0*/  FMNMX R41, RZ, R32, !PT ;  /* 0x00000020ff297209 */ /* 0x004fe40007800000 */
[----:B---3--:R-:W-:Y:S01]  /*12d0*/  FMNMX R39, RZ, R42, !PT ;  /* 0x0000002aff277209 */ /* 0x008fe20007800000 */
[----:B------:R2:W-:Y:S01]  /*12e0*/  STG.E desc[UR12][R36.64+0x6c], R45 ;  /* 0x00006c2d24007986 */ /* 0x0005e2000c10190c */
[----:B0-----:R-:W-:-:S03]  /*12f0*/  FMNMX R49, RZ, R34, !PT ;  /* 0x00000022ff317209 */ /* 0x001fc60007800000 */
[----:B------:R0:W-:Y:S01]  /*1300*/  STG.E desc[UR12][R36.64+0x74], R39 ;  /* 0x0000742724007986 */ /* 0x0001e2000c10190c */
[----:B-1----:R-:W-:-:S03]  /*1310*/  FMNMX R43, RZ, R30, !PT ;  /* 0x0000001eff2b7209 */ /* 0x002fc60007800000 */
[----:B------:R1:W-:Y:S04]  /*1320*/  STG.E desc[UR12][R36.64+0x7c], R35 ;  /* 0x00007c2324007986 */ /* 0x0003e8000c10190c */
[----:B------:R3:W-:Y:S01]  /*1330*/  STG.E desc[UR12][R36.64+0x19004], R33 ;  /* 0x0190042124007986 */ /* 0x0007e2000c10190c */
[----:B--2---:R-:W-:-:S03]  /*1340*/  FMNMX R45, RZ, R28, !PT ;  /* 0x0000001cff2d7209 */ /* 0x004fc60007800000 */
[----:B------:R2:W-:Y:S01]  /*1350*/  STG.E desc[UR12][R36.64+0x19008], R31 ;  /* 0x0190081f24007986 */ /* 0x0005e2000c10190c */
[----:B0-----:R-:W-:-:S03]  /*1360*/  FMNMX R39, RZ, R24, !PT ;  /* 0x00000018ff277209 */ /* 0x001fc60007800000 */
[----:B------:R0:W-:Y:S01]  /*1370*/  STG.E desc[UR12][R36.64+0x1900c], R27 ;  /* 0x01900c1b24007986 */ /* 0x0001e2000c10190c */
[----:B-1----:R-:W-:-:S03]  /*1380*/  FMNMX R35, RZ, R22, !PT ;  /* 0x00000016ff237209 */ /* 0x002fc60007800000 */
[----:B------:R1:W-:Y:S01]  /*1390*/  STG.E desc[UR12][R36.64+0x19014], R29 ;  /* 0x0190141d24007986 */ /* 0x0003e2000c10190c */
[----:B---3--:R-:W-:-:S03]  /*13a0*/  FMNMX R33, RZ, R26, !PT ;  /* 0x0000001aff217209 */ /* 0x008fc60007800000 */
        /* <DEDUP_REMOVED lines=13> */
[----:B-1----:R-:W-:Y:S02]  /*1480*/  FMNMX R17, RZ, R10, !PT ;  /* 0x0000000aff117209 */ /* 0x002fe40007800000 */
[----:B---3--:R-:W-:Y:S01]  /*1490*/  FMNMX R19, RZ, R8, !PT ;  /* 0x00000008ff137209 */ /* 0x008fe20007800000 */
[----:B------:R-:W-:Y:S01]  /*14a0*/  STG.E desc[UR12][R36.64+0xc], R71 ;  /* 0x00000c4724007986 */ /* 0x000fe2000c10190c */
[----:B--2---:R-:W-:-:S03]  /*14b0*/  FMNMX R15, RZ, R0, !PT ;  /* 0x00000000ff0f7209 */ /* 0x004fc60007800000 */
[----:B------:R-:W-:Y:S01]  /*14c0*/  STG.E desc[UR12][R36.64+0x10], R67 ;  /* 0x0000104324007986 */ /* 0x000fe2000c10190c */
[----:B0-----:R-:W-:-:S03]  /*14d0*/  FMNMX R13, RZ, R6, !PT ;  /* 0x00000006ff0d7209 */ /* 0x001fc60007800000 */
[----:B------:R-:W-:Y:S04]  /*14e0*/  STG.E desc[UR12][R36.64+0x18], R73 ;  /* 0x0000184924007986 */ /* 0x000fe8000c10190c */
        /* <DEDUP_REMOVED lines=32> */
[----:B------:R-:W-:Y:S01]  /*16f0*/  STG.E desc[UR12][R36.64+0x1907c], R3 ;  /* 0x01907c0324007986 */ /* 0x000fe2000c10190c */
[----:B------:R-:W-:Y:S05]  /*1700*/  EXIT ;  /* 0x000000000000794d */ /* 0x000fea0003800000 */
.L_x_1:
[----:B------:R-:W-:-:S00]  /*1710*/  BRA `(.L_x_1) ;  /* 0xfffffffc00fc7947 */ /* 0x000fc0000383ffff */
[----:B------:R-:W-:-:S00]  /*1720*/  NOP ;  /* 0x0000000000007918 */ /* 0x000fc00000000000 */
        /* <DEDUP_REMOVED lines=13> */
.L_x_2:


//--------------------- .nv.shared.my_kernel_kernel0 --------------------------
	.section	.nv.shared.my_kernel_kernel0,"aw",@nobits
	.sectionflags	@""
	.align	4
.nv.shared.my_kernel_kernel0:
	.zero		5128


//--------------------- .nv.shared.reserved.0     --------------------------
	.section	.nv.shared.reserved.0,"aw",@nobits
	.weak		__nv_reservedSMEM_offset_0_alias
	.size		__nv_reservedSMEM_offset_0_alias, 0, 64
	.other		__nv_reservedSMEM_offset_0_alias,@"STO_CUDA_RESERVED_SHARED STV_DEFAULT"
__nv_reservedSMEM_offset_0_alias:
	.zero		0
	.zero		64


//--------------------- .nv.constant0.my_kernel_kernel0 --------------------------
	.section	.nv.constant0.my_kernel_kernel0,"a",@progbits
	.sectionflags	@""
	.align	4
.nv.constant0.my_kernel_kernel0:
	.zero		920


//--------------------- SYMBOLS --------------------------

	.type		.nv.reservedSmem.offset0,@object
	.size		.nv.reservedSmem.offset0,0x4
	.type		.nv.reservedSmem.cap,@object
	.size		.nv.reservedSmem.cap,0x4
